	.headerflags	@"EF_CUDA_TEXMODE_UNIFIED EF_CUDA_64BIT_ADDRESS EF_CUDA_ACCELERATORS EF_CUDA_SM90 EF_CUDA_VIRTUAL_SM(EF_CUDA_SM90)"
	.elftype	@"ET_EXEC"


//--------------------- .nv.info                  --------------------------
	.section	.nv.info,"",@"SHT_CUDA_INFO"
	.align	4


	//----- nvinfo : EIATTR_REGCOUNT
	.align		4
        /*0000*/ 	.byte	0x04, 0x2f
        /*0002*/ 	.short	(.L_3 - .L_2)
	.align		4
.L_2:
        /*0004*/ 	.word	index@(triton_poi_fused__native_batch_norm_legit_no_training_relu_20)
        /*0008*/ 	.word	0x00000022


	//----- nvinfo : EIATTR_MIN_STACK_SIZE
	.align		4
.L_3:
        /*000c*/ 	.byte	0x04, 0x12
        /*000e*/ 	.short	(.L_5 - .L_4)
	.align		4
.L_4:
        /*0010*/ 	.word	index@(triton_poi_fused__native_batch_norm_legit_no_training_relu_20)
        /*0014*/ 	.word	0x00000000


	//----- nvinfo : EIATTR_FRAME_SIZE
	.align		4
.L_5:
        /*0018*/ 	.byte	0x04, 0x11
        /*001a*/ 	.short	(.L_7 - .L_6)
	.align		4
.L_6:
        /*001c*/ 	.word	index@(triton_poi_fused__native_batch_norm_legit_no_training_relu_20)
        /*0020*/ 	.word	0x00000000


	//----- nvinfo : EIATTR_MIN_STACK_SIZE
	.align		4
.L_7:
        /*0024*/ 	.byte	0x04, 0x12
        /*0026*/ 	.short	(.L_9 - .L_8)
	.align		4
.L_8:
        /*0028*/ 	.word	index@(triton_poi_fused__native_batch_norm_legit_no_training_relu_20)
        /*002c*/ 	.word	0x00000000
.L_9:


//--------------------- .nv.info.triton_poi_fused__native_batch_norm_legit_no_training_relu_20 --------------------------
	.section	.nv.info.triton_poi_fused__native_batch_norm_legit_no_training_relu_20,"",@"SHT_CUDA_INFO"
	.sectionflags	@""
	.align	4


	//----- nvinfo : EIATTR_CUDA_API_VERSION
	.align		4
        /*0000*/ 	.byte	0x04, 0x37
        /*0002*/ 	.short	(.L_11 - .L_10)
.L_10:
        /*0004*/ 	.word	0x0000007c


	//----- nvinfo : EIATTR_KPARAM_INFO
	.align		4
.L_11:
        /*0008*/ 	.byte	0x04, 0x17
        /*000a*/ 	.short	(.L_13 - .L_12)
.L_12:
        /*000c*/ 	.word	0x00000000
        /*0010*/ 	.short	0x0007
        /*0012*/ 	.short	0x0034
        /*0014*/ 	.byte	0x00, 0xf0, 0x11, 0x00


	//----- nvinfo : EIATTR_KPARAM_INFO
	.align		4
.L_13:
        /*0018*/ 	.byte	0x04, 0x17
        /*001a*/ 	.short	(.L_15 - .L_14)
.L_14:
        /*001c*/ 	.word	0x00000000
        /*0020*/ 	.short	0x0006
        /*0022*/ 	.short	0x0030
        /*0024*/ 	.byte	0x00, 0xf0, 0x11, 0x00


	//----- nvinfo : EIATTR_KPARAM_INFO
	.align		4
.L_15:
        /*0028*/ 	.byte	0x04, 0x17
        /*002a*/ 	.short	(.L_17 - .L_16)
.L_16:
        /*002c*/ 	.word	0x00000000
        /*0030*/ 	.short	0x0005
        /*0032*/ 	.short	0x0028
        /*0034*/ 	.byte	0x00, 0xf4, 0x21, 0x00


	//----- nvinfo : EIATTR_KPARAM_INFO
	.align		4
.L_17:
        /*0038*/ 	.byte	0x04, 0x17
        /*003a*/ 	.short	(.L_19 - .L_18)
.L_18:
        /*003c*/ 	.word	0x00000000
        /*0040*/ 	.short	0x0004
        /*0042*/ 	.short	0x0020
        /*0044*/ 	.byte	0x00, 0xf4, 0x21, 0x00


	//----- nvinfo : EIATTR_KPARAM_INFO
	.align		4
.L_19:
        /*0048*/ 	.byte	0x04, 0x17
        /*004a*/ 	.short	(.L_21 - .L_20)
.L_20:
        /*004c*/ 	.word	0x00000000
        /*0050*/ 	.short	0x0003
        /*0052*/ 	.short	0x0018
        /*0054*/ 	.byte	0x00, 0xf4, 0x21, 0x00


	//----- nvinfo : EIATTR_KPARAM_INFO
	.align		4
.L_21:
        /*0058*/ 	.byte	0x04, 0x17
        /*005a*/ 	.short	(.L_23 - .L_22)
.L_22:
        /*005c*/ 	.word	0x00000000
        /*0060*/ 	.short	0x0002
        /*0062*/ 	.short	0x0010
        /*0064*/ 	.byte	0x00, 0xf4, 0x21, 0x00


	//----- nvinfo : EIATTR_KPARAM_INFO
	.align		4
.L_23:
        /*0068*/ 	.byte	0x04, 0x17
        /*006a*/ 	.short	(.L_25 - .L_24)
.L_24:
        /*006c*/ 	.word	0x00000000
        /*0070*/ 	.short	0x0001
        /*0072*/ 	.short	0x0008
        /*0074*/ 	.byte	0x00, 0xf4, 0x21, 0x00


	//----- nvinfo : EIATTR_KPARAM_INFO
	.align		4
.L_25:
        /*0078*/ 	.byte	0x04, 0x17
        /*007a*/ 	.short	(.L_27 - .L_26)
.L_26:
        /*007c*/ 	.word	0x00000000
        /*0080*/ 	.short	0x0000
        /*0082*/ 	.short	0x0000
        /*0084*/ 	.byte	0x00, 0xf4, 0x21, 0x00


	//----- nvinfo : EIATTR_SPARSE_MMA_MASK
	.align		4
.L_27:
        /*0088*/ 	.byte	0x03, 0x50
        /*008a*/ 	.short	0x0000


	//----- nvinfo : EIATTR_MAXREG_COUNT
	.align		4
        /*008c*/ 	.byte	0x03, 0x1b
        /*008e*/ 	.short	0x00ff


	//----- nvinfo : EIATTR_EXIT_INSTR_OFFSETS
	.align		4
        /*0090*/ 	.byte	0x04, 0x1c
        /*0092*/ 	.short	(.L_29 - .L_28)


	//   ....[0]....
.L_28:
        /*0094*/ 	.word	0x00001320


	//   ....[1]....
        /*0098*/ 	.word	0x000013d0


	//----- nvinfo : EIATTR_REQNTID
	.align		4
.L_29:
        /*009c*/ 	.byte	0x04, 0x10
        /*009e*/ 	.short	(.L_31 - .L_30)
.L_30:
        /*00a0*/ 	.word	0x00000100
        /*00a4*/ 	.word	0x00000001
        /*00a8*/ 	.word	0x00000001


	//----- nvinfo : EIATTR_CBANK_PARAM_SIZE
	.align		4
.L_31:
        /*00ac*/ 	.byte	0x03, 0x19
        /*00ae*/ 	.short	0x0038


	//----- nvinfo : EIATTR_PARAM_CBANK
	.align		4
        /*00b0*/ 	.byte	0x04, 0x0a
        /*00b2*/ 	.short	(.L_33 - .L_32)
	.align		4
.L_32:
        /*00b4*/ 	.word	index@(.nv.constant0.triton_poi_fused__native_batch_norm_legit_no_training_relu_20)
        /*00b8*/ 	.short	0x0210
        /*00ba*/ 	.short	0x0038


	//----- nvinfo : EIATTR_SW_WAR
	.align		4
.L_33:
        /*00bc*/ 	.byte	0x04, 0x36
        /*00be*/ 	.short	(.L_35 - .L_34)
.L_34:
        /*00c0*/ 	.word	0x00000008
.L_35:


//--------------------- .nv.callgraph             --------------------------
	.section	.nv.callgraph,"",@"SHT_CUDA_CALLGRAPH"
	.align	4
	.sectionentsize	8
	.align		4
        /*0000*/ 	.word	0x00000000
	.align		4
        /*0004*/ 	.word	0xffffffff
	.align		4
        /*0008*/ 	.word	0x00000000
	.align		4
        /*000c*/ 	.word	0xfffffffe
	.align		4
        /*0010*/ 	.word	0x00000000
	.align		4
        /*0014*/ 	.word	0xfffffffd
	.align		4
        /*0018*/ 	.word	0x00000000
	.align		4
        /*001c*/ 	.word	0xfffffffc


//--------------------- .nv.constant4             --------------------------
	.section	.nv.constant4,"a",@progbits
	.align	8
	.align		8
.nv.constant4:
        /*0000*/ 	.dword	_$_str
	.align		8
        /*0008*/ 	.dword	_$_str_$_2


//--------------------- .text.triton_poi_fused__native_batch_norm_legit_no_training_relu_20 --------------------------
	.section	.text.triton_poi_fused__native_batch_norm_legit_no_training_relu_20,"ax",@progbits
	.sectionflags	@"SHF_BARRIERS=1"
	.align	128
        .global         triton_poi_fused__native_batch_norm_legit_no_training_relu_20
        .type           triton_poi_fused__native_batch_norm_legit_no_training_relu_20,@function
        .size           triton_poi_fused__native_batch_norm_legit_no_training_relu_20,(.L_x_1 - triton_poi_fused__native_batch_norm_legit_no_training_relu_20)
        .other          triton_poi_fused__native_batch_norm_legit_no_training_relu_20,@"STO_CUDA_ENTRY STV_DEFAULT"
triton_poi_fused__native_batch_norm_legit_no_training_relu_20:
.text.triton_poi_fused__native_batch_norm_legit_no_training_relu_20:
[----:B------:R-:W0:Y:S01]  /*0000*/  LDC R1, c[0x0][0x28] ;  /* 0x00000a00ff017b82 */ /* 0x000e220000000800 */
[----:B------:R-:W1:Y:S07]  /*0010*/  S2R R3, SR_CTAID.Y ;  /* 0x0000000000037919 */ /* 0x000e6e0000002600 */
[----:B------:R-:W2:Y:S01]  /*0020*/  LDC.64 R30, c[0x0][0x210] ;  /* 0x00008400ff1e7b82 */ /* 0x000ea20000000a00 */
[----:B------:R-:W-:Y:S01]  /*0030*/  ULDC.64 UR6, c[0x0][0x208] ;  /* 0x0000820000067ab9 */ /* 0x000fe20000000a00 */
[----:B------:R-:W3:Y:S01]  /*0040*/  S2R R13, SR_TID.X ;  /* 0x00000000000d7919 */ /* 0x000ee20000002100 */
[----:B------:R-:W4:Y:S05]  /*0050*/  S2R R21, SR_CTAID.X ;  /* 0x0000000000157919 */ /* 0x000f2a0000002500 */
[----:B------:R-:W5:Y:S01]  /*0060*/  LDC.64 R26, c[0x0][0x218] ;  /* 0x00008600ff1a7b82 */ /* 0x000f620000000a00 */
[----:B-1----:R-:W-:-:S02]  /*0070*/  IMAD.SHL.U32 R3, R3, 0x10, RZ ;  /* 0x0000001003037824 */ /* 0x002fc400078e00ff */
[----:B---3--:R-:W-:Y:S01]  /*0080*/  IMAD.SHL.U32 R0, R13, 0x4, RZ ;  /* 0x000000040d007824 */ /* 0x008fe200078e00ff */
[----:B------:R-:W-:-:S04]  /*0090*/  SHF.R.U32.HI R2, RZ, 0x2, R13 ;  /* 0x00000002ff027819 */ /* 0x000fc8000001160d */
[----:B------:R-:W-:Y:S02]  /*00a0*/  LOP3.LUT R24, R3, 0xc, R0, 0xf8, !PT ;  /* 0x0000000c03187812 */ /* 0x000fe400078ef800 */
[----:B------:R-:W-:Y:S02]  /*00b0*/  SGXT.U32 R2, R2, 0x6 ;  /* 0x000000060202781a */ /* 0x000fe40000000000 */
[----:B------:R-:W-:Y:S02]  /*00c0*/  SHF.R.S32.HI R5, RZ, 0x1f, R24 ;  /* 0x0000001fff057819 */ /* 0x000fe40000011418 */
[----:B------:R-:W-:Y:S02]  /*00d0*/  ISETP.GE.AND P0, PT, R24, 0x200, PT ;  /* 0x000002001800780c */ /* 0x000fe40003f06270 */
[----:B------:R-:W-:Y:S02]  /*00e0*/  LEA.HI R7, R5, R24, RZ, 0x7 ;  /* 0x0000001805077211 */ /* 0x000fe400078f38ff */
[----:B----4-:R-:W-:-:S02]  /*00f0*/  PRMT R12, R2, 0x6540, R21 ;  /* 0x00006540020c7816 */ /* 0x010fc40000000015 */
[C---:B------:R-:W-:Y:S01]  /*0100*/  LOP3.LUT R5, R7.reuse, 0xffffff80, RZ, 0xc0, !PT ;  /* 0xffffff8007057812 */ /* 0x040fe200078ec0ff */
[----:B------:R-:W-:Y:S01]  /*0110*/  IMAD.SHL.U32 R9, R7, 0x400, RZ ;  /* 0x0000040007097824 */ /* 0x000fe200078e00ff */
[C---:B------:R-:W-:Y:S02]  /*0120*/  LOP3.LUT R23, R12.reuse, 0x80, RZ, 0xfc, !PT ;  /* 0x000000800c177812 */ /* 0x040fe400078efcff */
[----:B------:R-:W-:Y:S02]  /*0130*/  CS2R R6, SRZ ;  /* 0x0000000000067805 */ /* 0x000fe4000001ff00 */
[----:B------:R-:W-:Y:S01]  /*0140*/  LOP3.LUT R11, R12, 0x40, RZ, 0xfc, !PT ;  /* 0x000000400c0b7812 */ /* 0x000fe200078efcff */
[----:B------:R-:W-:Y:S01]  /*0150*/  IMAD.IADD R24, R24, 0x1, -R5 ;  /* 0x0000000118187824 */ /* 0x000fe200078e0a05 */
[----:B------:R-:W-:Y:S02]  /*0160*/  LOP3.LUT R15, R9, 0xfffe0000, RZ, 0xc0, !PT ;  /* 0xfffe0000090f7812 */ /* 0x000fe400078ec0ff */
[----:B------:R-:W-:-:S02]  /*0170*/  CS2R R4, SRZ ;  /* 0x0000000000047805 */ /* 0x000fc4000001ff00 */
[----:B------:R-:W-:Y:S02]  /*0180*/  ISETP.LT.AND P1, PT, R12, 0x400, !P0 ;  /* 0x000004000c00780c */ /* 0x000fe40004721270 */
[----:B------:R-:W-:Y:S02]  /*0190*/  CS2R R8, SRZ ;  /* 0x0000000000087805 */ /* 0x000fe4000001ff00 */
[----:B------:R-:W-:Y:S01]  /*01a0*/  ISETP.LT.AND P3, PT, R23, 0x400, !P0 ;  /* 0x000004001700780c */ /* 0x000fe20004761270 */
[----:B------:R-:W-:Y:S01]  /*01b0*/  IMAD.IADD R15, R24, 0x1, R15 ;  /* 0x00000001180f7824 */ /* 0x000fe200078e020f */
[----:B------:R-:W-:Y:S02]  /*01c0*/  SHF.R.U32.HI R16, RZ, 0x6, R13 ;  /* 0x00000006ff107819 */ /* 0x000fe4000001160d */
[----:B------:R-:W-:Y:S01]  /*01d0*/  ISETP.LT.AND P2, PT, R11, 0x400, !P0 ;  /* 0x000004000b00780c */ /* 0x000fe20004741270 */
[C-C-:B------:R-:W-:Y:S01]  /*01e0*/  IMAD R19, R12.reuse, 0x80, R15.reuse ;  /* 0x000000800c137824 */ /* 0x140fe200078e020f */
[----:B------:R-:W-:Y:S01]  /*01f0*/  LOP3.LUT R12, R12, 0xc0, RZ, 0xfc, !PT ;  /* 0x000000c00c0c7812 */ /* 0x000fe200078efcff */
[----:B------:R-:W-:-:S02]  /*0200*/  IMAD R23, R23, 0x80, R15 ;  /* 0x0000008017177824 */ /* 0x000fc400078e020f */
[--C-:B------:R-:W-:Y:S01]  /*0210*/  IMAD R29, R11, 0x80, R15.reuse ;  /* 0x000000800b1d7824 */ /* 0x100fe200078e020f */
[C---:B------:R-:W-:Y:S01]  /*0220*/  ISETP.LT.AND P4, PT, R12.reuse, 0x400, !P0 ;  /* 0x000004000c00780c */ /* 0x040fe20004781270 */
[----:B------:R-:W-:Y:S01]  /*0230*/  IMAD R17, R12, 0x80, R15 ;  /* 0x000000800c117824 */ /* 0x000fe200078e020f */
[----:B------:R-:W-:Y:S02]  /*0240*/  CS2R R12, SRZ ;  /* 0x00000000000c7805 */ /* 0x000fe4000001ff00 */
[----:B------:R-:W-:Y:S01]  /*0250*/  CS2R R14, SRZ ;  /* 0x00000000000e7805 */ /* 0x000fe2000001ff00 */
[--C-:B--2---:R-:W-:Y:S01]  /*0260*/  IMAD.WIDE R18, R19, 0x4, R30.reuse ;  /* 0x0000000413127825 */ /* 0x104fe200078e021e */
[----:B------:R-:W-:Y:S02]  /*0270*/  SGXT.U32 R16, R16, 0x2 ;  /* 0x000000021010781a */ /* 0x000fe40000000000 */
[----:B------:R-:W-:Y:S02]  /*0280*/  CS2R R10, SRZ ;  /* 0x00000000000a7805 */ /* 0x000fe4000001ff00 */
[----:B------:R-:W-:Y:S01]  /*0290*/  LOP3.LUT R0, R0, 0xfc, RZ, 0xc0, !PT ;  /* 0x000000fc00007812 */ /* 0x000fe200078ec0ff */
[----:B------:R-:W-:Y:S01]  /*02a0*/  IMAD.WIDE R22, R23, 0x4, R30 ;  /* 0x0000000417167825 */ /* 0x000fe200078e021e */
[----:B------:R1:W2:Y:S01]  /*02b0*/  @P1 LDG.E.EL.128 R4, desc[UR6][R18.64] ;  /* 0x0000000612041981 */ /* 0x0002a2000c2e1d00 */
[----:B------:R-:W-:-:S02]  /*02c0*/  LOP3.LUT R3, R16, R3, RZ, 0xfc, !PT ;  /* 0x0000000310037212 */ /* 0x000fc400078efcff */
[----:B------:R-:W-:Y:S01]  /*02d0*/  IMAD.WIDE R28, R29, 0x4, R30 ;  /* 0x000000041d1c7825 */ /* 0x000fe200078e021e */
[----:B------:R3:W4:Y:S01]  /*02e0*/  @P3 LDG.E.EL.128 R12, desc[UR6][R22.64] ;  /* 0x00000006160c3981 */ /* 0x000722000c2e1d00 */
[----:B------:R-:W-:Y:S02]  /*02f0*/  PRMT R0, R0, 0x6540, R21 ;  /* 0x0000654000007816 */ /* 0x000fe40000000015 */
[----:B------:R-:W-:Y:S01]  /*0300*/  CS2R R20, SRZ ;  /* 0x0000000000147805 */ /* 0x000fe2000001ff00 */
[----:B------:R-:W-:Y:S01]  /*0310*/  IMAD.WIDE R30, R17, 0x4, R30 ;  /* 0x00000004111e7825 */ /* 0x000fe200078e021e */
[----:B------:R-:W-:Y:S01]  /*0320*/  CS2R R16, SRZ ;  /* 0x0000000000107805 */ /* 0x000fe2000001ff00 */
[----:B------:R3:W2:Y:S01]  /*0330*/  @P2 LDG.E.EL.128 R8, desc[UR6][R28.64] ;  /* 0x000000061c082981 */ /* 0x0006a2000c2e1d00 */
[----:B-1----:R-:W-:Y:S01]  /*0340*/  CS2R R18, SRZ ;  /* 0x0000000000127805 */ /* 0x002fe2000001ff00 */
[----:B-----5:R-:W-:Y:S01]  /*0350*/  IMAD.WIDE R26, R24, 0x4, R26 ;  /* 0x00000004181a7825 */ /* 0x020fe200078e021a */
[----:B---3--:R-:W-:-:S04]  /*0360*/  CS2R R22, SRZ ;  /* 0x0000000000167805 */ /* 0x008fc8000001ff00 */
[----:B------:R-:W3:Y:S01]  /*0370*/  @P4 LDG.E.EL.128 R16, desc[UR6][R30.64] ;  /* 0x000000061e104981 */ /* 0x000ee2000c2e1d00 */
[----:B0-----:R-:W0:Y:S03]  /*0380*/  LDC.64 R28, c[0x0][0x220] ;  /* 0x00008800ff1c7b82 */ /* 0x001e260000000a00 */
[----:B------:R-:W2:Y:S01]  /*0390*/  @!P0 LDG.E.EL.128 R20, desc[UR6][R26.64] ;  /* 0x000000061a148981 */ /* 0x000ea2000c2e1d00 */
[----:B0-----:R-:W-:-:S04]  /*03a0*/  IMAD.WIDE R28, R24, 0x4, R28 ;  /* 0x00000004181c7825 */ /* 0x001fc800078e021c */
[C---:B--2---:R-:W-:Y:S01]  /*03b0*/  FADD R4, -R20.reuse, R4 ;  /* 0x0000000414047221 */ /* 0x044fe20000000100 */
[C---:B------:R-:W-:Y:S01]  /*03c0*/  FADD R25, -R20.reuse, R8 ;  /* 0x0000000814197221 */ /* 0x040fe20000000100 */
[C---:B----4-:R-:W-:Y:S01]  /*03d0*/  FADD R12, -R20.reuse, R12 ;  /* 0x0000000c140c7221 */ /* 0x050fe20000000100 */
[----:B---3--:R-:W-:Y:S01]  /*03e0*/  FADD R16, -R20, R16 ;  /* 0x0000001014107221 */ /* 0x008fe20000000100 */
[C---:B------:R-:W-:Y:S01]  /*03f0*/  FADD R5, -R21.reuse, R5 ;  /* 0x0000000515057221 */ /* 0x040fe20000000100 */
[C---:B------:R-:W-:Y:S01]  /*0400*/  FADD R20, -R21.reuse, R9 ;  /* 0x0000000915147221 */ /* 0x040fe20000000100 */
[C---:B------:R-:W-:Y:S01]  /*0410*/  FADD R13, -R21.reuse, R13 ;  /* 0x0000000d150d7221 */ /* 0x040fe20000000100 */
[----:B------:R-:W-:Y:S01]  /*0420*/  FADD R17, -R21, R17 ;  /* 0x0000001115117221 */ /* 0x000fe20000000100 */
[C---:B------:R-:W-:Y:S01]  /*0430*/  FADD R6, -R22.reuse, R6 ;  /* 0x0000000616067221 */ /* 0x040fe20000000100 */
[C---:B------:R-:W-:Y:S01]  /*0440*/  FADD R21, -R22.reuse, R10 ;  /* 0x0000000a16157221 */ /* 0x040fe20000000100 */
[C---:B------:R-:W-:Y:S01]  /*0450*/  FADD R14, -R22.reuse, R14 ;  /* 0x0000000e160e7221 */ /* 0x040fe20000000100 */
[----:B------:R-:W-:Y:S01]  /*0460*/  FADD R18, -R22, R18 ;  /* 0x0000001216127221 */ /* 0x000fe20000000100 */
[----:B------:R-:W-:Y:S01]  /*0470*/  FADD R22, -R23, R11 ;  /* 0x0000000b17167221 */ /* 0x000fe20000000100 */
[----:B------:R-:W-:-:S02]  /*0480*/  CS2R R8, SRZ ;  /* 0x0000000000087805 */ /* 0x000fc4000001ff00 */
[----:B------:R-:W-:-:S06]  /*0490*/  CS2R R10, SRZ ;  /* 0x00000000000a7805 */ /* 0x000fcc000001ff00 */
[----:B------:R-:W2:Y:S01]  /*04a0*/  @!P0 LDG.E.EL.128 R8, desc[UR6][R28.64] ;  /* 0x000000061c088981 */ /* 0x000ea2000c2e1d00 */
[C---:B------:R-:W-:Y:S01]  /*04b0*/  FADD R26, -R23.reuse, R7 ;  /* 0x00000007171a7221 */ /* 0x040fe20000000100 */
[C---:B------:R-:W-:Y:S01]  /*04c0*/  FADD R7, -R23.reuse, R15 ;  /* 0x0000000f17077221 */ /* 0x040fe20000000100 */
[----:B------:R-:W-:Y:S01]  /*04d0*/  FADD R23, -R23, R19 ;  /* 0x0000001317177221 */ /* 0x000fe20000000100 */
[----:B--2---:R-:W-:-:S04]  /*04e0*/  FADD R30, R8, 9.9999997473787516356e-06 ;  /* 0x3727c5ac081e7421 */ /* 0x004fc80000000000 */
[----:B------:R0:W1:Y:S01]  /*04f0*/  MUFU.SQRT R8, R30 ;  /* 0x0000001e00087308 */ /* 0x0000620000002000 */
[----:B------:R-:W-:Y:S01]  /*0500*/  FADD R19, R10, 9.9999997473787516356e-06 ;  /* 0x3727c5ac0a137421 */ /* 0x000fe20000000000 */
[----:B------:R-:W-:Y:S01]  /*0510*/  FADD R9, R9, 9.9999997473787516356e-06 ;  /* 0x3727c5ac09097421 */ /* 0x000fe20000000000 */
[----:B------:R-:W-:-:S05]  /*0520*/  FADD R11, R11, 9.9999997473787516356e-06 ;  /* 0x3727c5ac0b0b7421 */ /* 0x000fca0000000000 */
[----:B------:R-:W2:Y:S01]  /*0530*/  MUFU.SQRT R15, R9 ;  /* 0x00000009000f7308 */ /* 0x000ea20000002000 */
[----:B0-----:R-:W0:Y:S07]  /*0540*/  LDC.64 R30, c[0x0][0x230] ;  /* 0x00008c00ff1e7b82 */ /* 0x001e2e0000000a00 */
[----:B------:R-:W3:Y:S01]  /*0550*/  MUFU.SQRT R19, R19 ;  /* 0x0000001300137308 */ /* 0x000ee20000002000 */
[C---:B-1----:R-:W-:Y:S02]  /*0560*/  FSETP.GT.AND P6, PT, R8.reuse, 8.50705917302346158658e+37, PT ;  /* 0x7e8000000800780b */ /* 0x042fe40003fc4000 */
[----:B------:R-:W-:-:S05]  /*0570*/  FSETP.GEU.AND P1, PT, R8, 1.175494350822287508e-38, PT ;  /* 0x008000000800780b */ /* 0x000fca0003f2e000 */
[----:B------:R-:W1:Y:S01]  /*0580*/  MUFU.SQRT R27, R11 ;  /* 0x0000000b001b7308 */ /* 0x000e620000002000 */
[----:B------:R-:W-:Y:S01]  /*0590*/  IMAD.MOV.U32 R10, RZ, RZ, 0x3e800000 ;  /* 0x3e800000ff0a7424 */ /* 0x000fe200078e00ff */
[----:B--2---:R-:W-:-:S04]  /*05a0*/  FSETP.GT.AND P2, PT, R15, 8.50705917302346158658e+37, PT ;  /* 0x7e8000000f00780b */ /* 0x004fc80003f44000 */
[----:B------:R-:W-:Y:S01]  /*05b0*/  FSEL R28, R10, 1, P6 ;  /* 0x3f8000000a1c7808 */ /* 0x000fe20003000000 */
[----:B------:R-:W-:Y:S01]  /*05c0*/  @P6 FMUL R8, R8, 0.25 ;  /* 0x3e80000008086820 */ /* 0x000fe20000400000 */
[----:B---3--:R-:W-:Y:S02]  /*05d0*/  FSETP.GT.AND P4, PT, R19, 8.50705917302346158658e+37, PT ;  /* 0x7e8000001300780b */ /* 0x008fe40003f84000 */
[----:B------:R-:W-:Y:S01]  /*05e0*/  FSETP.GEU.AND P3, PT, R15, 1.175494350822287508e-38, PT ;  /* 0x008000000f00780b */ /* 0x000fe20003f6e000 */
[----:B------:R-:W-:Y:S01]  /*05f0*/  @!P1 FMUL R8, R8, 16777216 ;  /* 0x4b80000008089820 */ /* 0x000fe20000400000 */
[----:B------:R-:W-:Y:S02]  /*0600*/  FSETP.GEU.AND P5, PT, R19, 1.175494350822287508e-38, PT ;  /* 0x008000001300780b */ /* 0x000fe40003fae000 */
[C---:B-1----:R-:W-:Y:S01]  /*0610*/  FSETP.GT.AND P6, PT, R27.reuse, 8.50705917302346158658e+37, PT ;  /* 0x7e8000001b00780b */ /* 0x042fe20003fc4000 */
[----:B------:R-:W-:Y:S01]  /*0620*/  @!P1 FMUL R28, R28, 16777216 ;  /* 0x4b8000001c1c9820 */ /* 0x000fe20000400000 */
[----:B------:R-:W-:Y:S01]  /*0630*/  FSETP.GEU.AND P1, PT, R27, 1.175494350822287508e-38, PT ;  /* 0x008000001b00780b */ /* 0x000fe20003f2e000 */
[----:B------:R-:W1:Y:S01]  /*0640*/  MUFU.RCP R9, R8 ;  /* 0x0000000800097308 */ /* 0x000e620000001000 */
[----:B------:R-:W-:-:S03]  /*0650*/  @P2 FMUL R15, R15, 0.25 ;  /* 0x3e8000000f0f2820 */ /* 0x000fc60000400000 */
[----:B------:R-:W-:Y:S02]  /*0660*/  @P4 FMUL R19, R19, 0.25 ;  /* 0x3e80000013134820 */ /* 0x000fe40000400000 */
[----:B------:R-:W-:Y:S02]  /*0670*/  @!P3 FMUL R15, R15, 16777216 ;  /* 0x4b8000000f0fb820 */ /* 0x000fe40000400000 */
[----:B------:R-:W-:Y:S02]  /*0680*/  @!P5 FMUL R19, R19, 16777216 ;  /* 0x4b8000001313d820 */ /* 0x000fe40000400000 */
[----:B------:R-:W-:-:S04]  /*0690*/  @P6 FMUL R27, R27, 0.25 ;  /* 0x3e8000001b1b6820 */ /* 0x000fc80000400000 */
[----:B------:R-:W-:Y:S01]  /*06a0*/  @!P1 FMUL R27, R27, 16777216 ;  /* 0x4b8000001b1b9820 */ /* 0x000fe20000400000 */
[----:B------:R-:W2:Y:S01]  /*06b0*/  MUFU.RCP R15, R15 ;  /* 0x0000000f000f7308 */ /* 0x000ea20000001000 */
[----:B-1----:R-:W-:Y:S01]  /*06c0*/  FMUL R9, R9, R28 ;  /* 0x0000001c09097220 */ /* 0x002fe20000400000 */
[----:B------:R-:W-:-:S06]  /*06d0*/  FSEL R8, R10, 1, P2 ;  /* 0x3f8000000a087808 */ /* 0x000fcc0001000000 */
[----:B------:R-:W1:Y:S01]  /*06e0*/  MUFU.RCP R19, R19 ;  /* 0x0000001300137308 */ /* 0x000e620000001000 */
[C---:B------:R-:W-:Y:S02]  /*06f0*/  FSEL R28, R10.reuse, 1, P4 ;  /* 0x3f8000000a1c7808 */ /* 0x040fe40002000000 */
[----:B------:R-:W-:-:S05]  /*0700*/  FSEL R10, R10, 1, P6 ;  /* 0x3f8000000a0a7808 */ /* 0x000fca0003000000 */
[----:B------:R-:W3:Y:S01]  /*0710*/  MUFU.RCP R27, R27 ;  /* 0x0000001b001b7308 */ /* 0x000ee20000001000 */
[----:B------:R-:W-:Y:S01]  /*0720*/  @!P3 FMUL R8, R8, 16777216 ;  /* 0x4b8000000808b820 */ /* 0x000fe20000400000 */
[----:B------:R-:W-:Y:S01]  /*0730*/  @!P5 FMUL R28, R28, 16777216 ;  /* 0x4b8000001c1cd820 */ /* 0x000fe20000400000 */
[----:B------:R-:W-:Y:S02]  /*0740*/  @!P1 FMUL R10, R10, 16777216 ;  /* 0x4b8000000a0a9820 */ /* 0x000fe40000400000 */
[----:B--2---:R-:W-:Y:S01]  /*0750*/  FMUL R8, R15, R8 ;  /* 0x000000080f087220 */ /* 0x004fe20000400000 */
[----:B-1----:R-:W-:Y:S01]  /*0760*/  FMUL R15, R19, R28 ;  /* 0x0000001c130f7220 */ /* 0x002fe20000400000 */
[----:B---3--:R-:W-:Y:S02]  /*0770*/  FMUL R19, R27, R10 ;  /* 0x0000000a1b137220 */ /* 0x008fe40000400000 */
[----:B------:R-:W1:Y:S01]  /*0780*/  LDC.64 R10, c[0x0][0x228] ;  /* 0x00008a00ff0a7b82 */ /* 0x000e620000000a00 */
[C---:B------:R-:W-:Y:S01]  /*0790*/  FMUL R27, R8.reuse, R13 ;  /* 0x0000000d081b7220 */ /* 0x040fe20000400000 */
[C---:B------:R-:W-:Y:S01]  /*07a0*/  FMUL R28, R9.reuse, R12 ;  /* 0x0000000c091c7220 */ /* 0x040fe20000400000 */
[C---:B------:R-:W-:Y:S01]  /*07b0*/  FMUL R17, R8.reuse, R17 ;  /* 0x0000001108117220 */ /* 0x040fe20000400000 */
[C---:B------:R-:W-:Y:S01]  /*07c0*/  FMUL R20, R8.reuse, R20 ;  /* 0x0000001408147220 */ /* 0x040fe20000400000 */
[----:B------:R-:W-:Y:S01]  /*07d0*/  FMUL R5, R8, R5 ;  /* 0x0000000508057220 */ /* 0x000fe20000400000 */
[C---:B------:R-:W-:Y:S01]  /*07e0*/  FMUL R16, R9.reuse, R16 ;  /* 0x0000001009107220 */ /* 0x040fe20000400000 */
[C---:B------:R-:W-:Y:S01]  /*07f0*/  FMUL R25, R9.reuse, R25 ;  /* 0x0000001909197220 */ /* 0x040fe20000400000 */
[----:B------:R-:W-:Y:S01]  /*0800*/  FMUL R4, R9, R4 ;  /* 0x0000000409047220 */ /* 0x000fe20000400000 */
[----:B------:R-:W-:Y:S01]  /*0810*/  CS2R R8, SRZ ;  /* 0x0000000000087805 */ /* 0x000fe2000001ff00 */
[C---:B------:R-:W-:Y:S01]  /*0820*/  FMUL R23, R19.reuse, R23 ;  /* 0x0000001713177220 */ /* 0x040fe20000400000 */
[C---:B------:R-:W-:Y:S01]  /*0830*/  FMUL R7, R19.reuse, R7 ;  /* 0x0000000713077220 */ /* 0x040fe20000400000 */
[C---:B------:R-:W-:Y:S01]  /*0840*/  FMUL R22, R19.reuse, R22 ;  /* 0x0000001613167220 */ /* 0x040fe20000400000 */
[----:B------:R-:W-:Y:S01]  /*0850*/  FMUL R19, R19, R26 ;  /* 0x0000001a13137220 */ /* 0x000fe20000400000 */
[C---:B------:R-:W-:Y:S01]  /*0860*/  FMUL R18, R15.reuse, R18 ;  /* 0x000000120f127220 */ /* 0x040fe20000400000 */
[C---:B------:R-:W-:Y:S01]  /*0870*/  FMUL R26, R15.reuse, R14 ;  /* 0x0000000e0f1a7220 */ /* 0x040fe20000400000 */
[C---:B------:R-:W-:Y:S01]  /*0880*/  FMUL R21, R15.reuse, R21 ;  /* 0x000000150f157220 */ /* 0x040fe20000400000 */
[----:B------:R-:W-:Y:S01]  /*0890*/  FMUL R6, R15, R6 ;  /* 0x000000060f067220 */ /* 0x000fe20000400000 */
[----:B-1----:R-:W-:Y:S01]  /*08a0*/  IMAD.WIDE R12, R24, 0x4, R10 ;  /* 0x00000004180c7825 */ /* 0x002fe200078e020a */
[----:B------:R-:W-:-:S02]  /*08b0*/  CS2R R10, SRZ ;  /* 0x00000000000a7805 */ /* 0x000fc4000001ff00 */
[----:B------:R-:W-:Y:S01]  /*08c0*/  CS2R R14, SRZ ;  /* 0x00000000000e7805 */ /* 0x000fe2000001ff00 */
[----:B0-----:R-:W-:-:S03]  /*08d0*/  IMAD.WIDE R30, R24, 0x4, R30 ;  /* 0x00000004181e7825 */ /* 0x001fc600078e021e */
[----:B------:R0:W2:Y:S02]  /*08e0*/  @!P0 LDG.E.EL.128 R8, desc[UR6][R12.64] ;  /* 0x000000060c088981 */ /* 0x0000a4000c2e1d00 */
[----:B0-----:R-:W-:-:S06]  /*08f0*/  CS2R R12, SRZ ;  /* 0x00000000000c7805 */ /* 0x001fcc000001ff00 */
[----:B------:R-:W2:Y:S01]  /*0900*/  @!P0 LDG.E.EL.128 R12, desc[UR6][R30.64] ;  /* 0x000000061e0c8981 */ /* 0x000ea2000c2e1d00 */
[----:B------:R-:W0:Y:S01]  /*0910*/  S2UR UR5, SR_CgaCtaId ;  /* 0x00000000000579c3 */ /* 0x000e220000008800 */
[----:B------:R-:W-:-:S04]  /*0920*/  ISETP.GE.AND P0, PT, R0, 0x400, PT ;  /* 0x000004000000780c */ /* 0x000fc80003f06270 */
[----:B------:R-:W-:Y:S01]  /*0930*/  ISETP.LT.AND P3, PT, R3, 0x200, !P0 ;  /* 0x000002000300780c */ /* 0x000fe20004761270 */
[----:B------:R-:W-:Y:S02]  /*0940*/  UMOV UR4, 0x400 ;  /* 0x0000040000047882 */ /* 0x000fe40000000000 */
[----:B0-----:R-:W-:Y:S01]  /*0950*/  UPRMT UR4, UR5, 0x654, UR4 ;  /* 0x0000065405047896 */ /* 0x001fe20008000004 */
[-CC-:B--2---:R-:W-:Y:S01]  /*0960*/  FFMA R4, R4, R8.reuse, R12.reuse ;  /* 0x0000000804047223 */ /* 0x184fe2000000000c */
[-CC-:B------:R-:W-:Y:S01]  /*0970*/  FFMA R25, R25, R8.reuse, R12.reuse ;  /* 0x0000000819197223 */ /* 0x180fe2000000000c */
[-CC-:B------:R-:W-:Y:S01]  /*0980*/  FFMA R28, R28, R8.reuse, R12.reuse ;  /* 0x000000081c1c7223 */ /* 0x180fe2000000000c */
[----:B------:R-:W-:Y:S01]  /*0990*/  FFMA R16, R16, R8, R12 ;  /* 0x0000000810107223 */ /* 0x000fe2000000000c */
[----:B------:R-:W-:-:S04]  /*09a0*/  SHF.R.S32.HI R12, RZ, 0x1f, R3 ;  /* 0x0000001fff0c7819 */ /* 0x000fc80000011403 */
[----:B------:R-:W-:-:S04]  /*09b0*/  LEA.HI R12, R12, R3, RZ, 0x7 ;  /* 0x000000030c0c7211 */ /* 0x000fc800078f38ff */
[C---:B------:R-:W-:Y:S01]  /*09c0*/  LOP3.LUT R24, R12.reuse, 0x3fff80, RZ, 0xc0, !PT ;  /* 0x003fff800c187812 */ /* 0x040fe200078ec0ff */
[----:B------:R-:W-:Y:S02]  /*09d0*/  IMAD.SHL.U32 R12, R12, 0x1000, RZ ;  /* 0x000010000c0c7824 */ /* 0x000fe400078e00ff */
[----:B------:R-:W-:Y:S02]  /*09e0*/  FFMA R8, R5, R9, R13 ;  /* 0x0000000905087223 */ /* 0x000fe4000000000d */
[----:B------:R-:W-:Y:S01]  /*09f0*/  IMAD.IADD R5, R3, 0x1, -R24 ;  /* 0x0000000103057824 */ /* 0x000fe200078e0a18 */
[----:B------:R-:W-:-:S03]  /*0a00*/  LOP3.LUT R12, R12, 0xfff80000, RZ, 0xc0, !PT ;  /* 0xfff800000c0c7812 */ /* 0x000fc600078ec0ff */
[----:B------:R-:W-:Y:S02]  /*0a10*/  IMAD R5, R5, 0x400, R0 ;  /* 0x0000040005057824 */ /* 0x000fe400078e0200 */
[-CC-:B------:R-:W-:Y:S01]  /*0a20*/  FFMA R20, R20, R9.reuse, R13.reuse ;  /* 0x0000000914147223 */ /* 0x180fe2000000000d */
[-CC-:B------:R-:W-:Y:S01]  /*0a30*/  FFMA R27, R27, R9.reuse, R13.reuse ;  /* 0x000000091b1b7223 */ /* 0x180fe2000000000d */
[----:B------:R-:W-:Y:S01]  /*0a40*/  FFMA R17, R17, R9, R13 ;  /* 0x0000000911117223 */ /* 0x000fe2000000000d */
[----:B------:R-:W-:Y:S02]  /*0a50*/  IMAD.IADD R5, R5, 0x1, R12 ;  /* 0x0000000105057824 */ /* 0x000fe400078e020c */
[-CC-:B------:R-:W-:Y:S01]  /*0a60*/  FFMA R9, R6, R10.reuse, R14.reuse ;  /* 0x0000000a06097223 */ /* 0x180fe2000000000e */
[-CC-:B------:R-:W-:Y:S01]  /*0a70*/  FFMA R12, R21, R10.reuse, R14.reuse ;  /* 0x0000000a150c7223 */ /* 0x180fe2000000000e */
[-CC-:B------:R-:W-:Y:S01]  /*0a80*/  FFMA R26, R26, R10.reuse, R14.reuse ;  /* 0x0000000a1a1a7223 */ /* 0x180fe2000000000e */
[----:B------:R-:W-:Y:S01]  /*0a90*/  FFMA R18, R18, R10, R14 ;  /* 0x0000000a12127223 */ /* 0x000fe2000000000e */
[-CC-:B------:R-:W-:Y:S01]  /*0aa0*/  FFMA R19, R19, R11.reuse, R15.reuse ;  /* 0x0000000b13137223 */ /* 0x180fe2000000000f */
[-CC-:B------:R-:W-:Y:S01]  /*0ab0*/  FFMA R22, R22, R11.reuse, R15.reuse ;  /* 0x0000000b16167223 */ /* 0x180fe2000000000f */
[-CC-:B------:R-:W-:Y:S01]  /*0ac0*/  FFMA R10, R7, R11.reuse, R15.reuse ;  /* 0x0000000b070a7223 */ /* 0x180fe2000000000f */
[----:B------:R-:W-:Y:S01]  /*0ad0*/  FFMA R23, R23, R11, R15 ;  /* 0x0000000b17177223 */ /* 0x000fe2000000000f */
[C---:B------:R-:W-:Y:S01]  /*0ae0*/  LOP3.LUT R6, R3.reuse, 0x8, RZ, 0xfc, !PT ;  /* 0x0000000803067812 */ /* 0x040fe200078efcff */
[----:B------:R-:W0:Y:S01]  /*0af0*/  S2R R11, SR_TID.X ;  /* 0x00000000000b7919 */ /* 0x000e220000002100 */
[----:B------:R-:W-:-:S02]  /*0b00*/  LOP3.LUT R13, R3, 0x4, RZ, 0xfc, !PT ;  /* 0x00000004030d7812 */ /* 0x000fc400078efcff */
[----:B------:R-:W-:Y:S02]  /*0b10*/  SHF.R.S32.HI R7, RZ, 0x1f, R6 ;  /* 0x0000001fff077819 */ /* 0x000fe40000011406 */
[----:B------:R-:W-:Y:S02]  /*0b20*/  SHF.R.S32.HI R14, RZ, 0x1f, R13 ;  /* 0x0000001fff0e7819 */ /* 0x000fe4000001140d */
[----:B------:R-:W-:Y:S02]  /*0b30*/  LEA.HI R7, R7, R6, RZ, 0x7 ;  /* 0x0000000607077211 */ /* 0x000fe400078f38ff */
[----:B------:R-:W-:Y:S02]  /*0b40*/  LEA.HI R14, R14, R13, RZ, 0x7 ;  /* 0x0000000d0e0e7211 */ /* 0x000fe400078f38ff */
[----:B------:R-:W-:Y:S02]  /*0b50*/  LOP3.LUT R15, R7, 0x3fff80, RZ, 0xc0, !PT ;  /* 0x003fff80070f7812 */ /* 0x000fe400078ec0ff */
[----:B------:R-:W-:-:S03]  /*0b60*/  ISETP.LT.AND P1, PT, R6, 0x200, !P0 ;  /* 0x000002000600780c */ /* 0x000fc60004721270 */
[----:B------:R-:W-:Y:S01]  /*0b70*/  IMAD.IADD R15, R6, 0x1, -R15 ;  /* 0x00000001060f7824 */ /* 0x000fe200078e0a0f */
[C---:B------:R-:W-:Y:S01]  /*0b80*/  LOP3.LUT R6, R14.reuse, 0x3fff80, RZ, 0xc0, !PT ;  /* 0x003fff800e067812 */ /* 0x040fe200078ec0ff */
[----:B------:R-:W-:Y:S01]  /*0b90*/  IMAD.SHL.U32 R7, R7, 0x1000, RZ ;  /* 0x0000100007077824 */ /* 0x000fe200078e00ff */
[C---:B------:R-:W-:Y:S01]  /*0ba0*/  ISETP.LT.AND P2, PT, R13.reuse, 0x200, !P0 ;  /* 0x000002000d00780c */ /* 0x040fe20004741270 */
[----:B------:R-:W-:Y:S02]  /*0bb0*/  IMAD.SHL.U32 R14, R14, 0x1000, RZ ;  /* 0x000010000e0e7824 */ /* 0x000fe400078e00ff */
[----:B------:R-:W-:Y:S01]  /*0bc0*/  IMAD.IADD R13, R13, 0x1, -R6 ;  /* 0x000000010d0d7824 */ /* 0x000fe200078e0a06 */
[----:B------:R-:W-:Y:S01]  /*0bd0*/  LOP3.LUT R6, R7, 0xfff80000, RZ, 0xc0, !PT ;  /* 0xfff8000007067812 */ /* 0x000fe200078ec0ff */
[--C-:B------:R-:W-:Y:S01]  /*0be0*/  IMAD R7, R15, 0x400, R0.reuse ;  /* 0x000004000f077824 */ /* 0x100fe200078e0200 */
[----:B------:R-:W-:Y:S01]  /*0bf0*/  LOP3.LUT R14, R14, 0xfff80000, RZ, 0xc0, !PT ;  /* 0xfff800000e0e7812 */ /* 0x000fe200078ec0ff */
[----:B------:R-:W-:Y:S01]  /*0c00*/  IMAD R13, R13, 0x400, R0 ;  /* 0x000004000d0d7824 */ /* 0x000fe200078e0200 */
[----:B------:R-:W-:Y:S01]  /*0c10*/  LOP3.LUT R3, R3, 0xc, RZ, 0xfc, !PT ;  /* 0x0000000c03037812 */ /* 0x000fe200078efcff */
[----:B------:R-:W-:-:S02]  /*0c20*/  IMAD.IADD R7, R7, 0x1, R6 ;  /* 0x0000000107077824 */ /* 0x000fc400078e0206 */
[----:B------:R-:W-:Y:S01]  /*0c30*/  IMAD.IADD R21, R13, 0x1, R14 ;  /* 0x000000010d157824 */ /* 0x000fe200078e020e */
[----:B------:R-:W-:Y:S01]  /*0c40*/  SHF.R.S32.HI R6, RZ, 0x1f, R3 ;  /* 0x0000001fff067819 */ /* 0x000fe20000011403 */
[----:B0-----:R-:W-:-:S03]  /*0c50*/  IMAD.SHL.U32 R13, R11, 0x400, RZ ;  /* 0x000004000b0d7824 */ /* 0x001fc600078e00ff */
[----:B------:R-:W-:Y:S02]  /*0c60*/  LEA.HI R6, R6, R3, RZ, 0x7 ;  /* 0x0000000306067211 */ /* 0x000fe400078f38ff */
[----:B------:R-:W-:Y:S02]  /*0c70*/  LOP3.LUT R13, R13, 0xc00, RZ, 0xc0, !PT ;  /* 0x00000c000d0d7812 */ /* 0x000fe400078ec0ff */
[----:B------:R-:W-:Y:S02]  /*0c80*/  LOP3.LUT R14, R6, 0x3fff80, RZ, 0xc0, !PT ;  /* 0x003fff80060e7812 */ /* 0x000fe400078ec0ff */
[C---:B------:R-:W-:Y:S02]  /*0c90*/  LOP3.LUT R2, R13.reuse, R2, RZ, 0xfc, !PT ;  /* 0x000000020d027212 */ /* 0x040fe400078efcff */
[----:B------:R-:W-:Y:S02]  /*0ca0*/  LEA.HI R15, R13, UR4, RZ, 0x1a ;  /* 0x000000040d0f7c11 */ /* 0x000fe4000f8fd0ff */
[----:B------:R-:W-:-:S02]  /*0cb0*/  FSETP.GEU.AND P4, PT, R4, RZ, PT ;  /* 0x000000ff0400720b */ /* 0x000fc40003f8e000 */
[C---:B------:R-:W-:Y:S01]  /*0cc0*/  ISETP.LT.AND P0, PT, R3.reuse, 0x200, !P0 ;  /* 0x000002000300780c */ /* 0x040fe20004701270 */
[----:B------:R-:W-:Y:S02]  /*0cd0*/  IMAD.IADD R3, R3, 0x1, -R14 ;  /* 0x0000000103037824 */ /* 0x000fe400078e0a0e */
[----:B------:R-:W-:Y:S01]  /*0ce0*/  IMAD R14, R2, 0x4, R15 ;  /* 0x00000004020e7824 */ /* 0x000fe200078e020f */
[----:B------:R-:W-:Y:S02]  /*0cf0*/  FSEL R15, R4, RZ, P4 ;  /* 0x000000ff040f7208 */ /* 0x000fe40002000000 */
[----:B------:R-:W-:Y:S02]  /*0d00*/  LOP3.LUT R4, R13, 0x100, RZ, 0xfc, !PT ;  /* 0x000001000d047812 */ /* 0x000fe400078efcff */
[----:B------:R-:W-:Y:S02]  /*0d10*/  FSETP.GEU.AND P4, PT, R8, RZ, PT ;  /* 0x000000ff0800720b */ /* 0x000fe40003f8e000 */
[----:B------:R-:W-:-:S05]  /*0d20*/  LEA.HI R29, R4, UR4, RZ, 0x1a ;  /* 0x00000004041d7c11 */ /* 0x000fca000f8fd0ff */
[----:B------:R-:W-:Y:S01]  /*0d30*/  IMAD R4, R2, 0x4, R29 ;  /* 0x0000000402047824 */ /* 0x000fe200078e021d */
[----:B------:R-:W-:Y:S02]  /*0d40*/  FSEL R29, R8, RZ, P4 ;  /* 0x000000ff081d7208 */ /* 0x000fe40002000000 */
[C---:B------:R-:W-:Y:S02]  /*0d50*/  LOP3.LUT R8, R13.reuse, 0x200, RZ, 0xfc, !PT ;  /* 0x000002000d087812 */ /* 0x040fe400078efcff */
[----:B------:R-:W-:Y:S02]  /*0d60*/  LOP3.LUT R24, R13, 0x300, RZ, 0xfc, !PT ;  /* 0x000003000d187812 */ /* 0x000fe400078efcff */
[----:B------:R-:W-:Y:S02]  /*0d70*/  LEA.HI R13, R8, UR4, RZ, 0x1a ;  /* 0x00000004080d7c11 */ /* 0x000fe4000f8fd0ff */
[----:B------:R-:W-:-:S03]  /*0d80*/  FSETP.GEU.AND P4, PT, R9, RZ, PT ;  /* 0x000000ff0900720b */ /* 0x000fc60003f8e000 */
[----:B------:R-:W-:Y:S01]  /*0d90*/  IMAD R8, R2, 0x4, R13 ;  /* 0x0000000402087824 */ /* 0x000fe200078e020d */
[----:B------:R-:W-:Y:S02]  /*0da0*/  FSEL R13, R9, RZ, P4 ;  /* 0x000000ff090d7208 */ /* 0x000fe40002000000 */
[----:B------:R-:W-:Y:S01]  /*0db0*/  FSETP.GEU.AND P4, PT, R12, RZ, PT ;  /* 0x000000ff0c00720b */ /* 0x000fe20003f8e000 */
[----:B------:R0:W-:Y:S04]  /*0dc0*/  STS [R14], R15 ;  /* 0x0000000f0e007388 */ /* 0x0001e80000000800 */
[----:B------:R1:W-:Y:S01]  /*0dd0*/  STS [R4+0x400], R29 ;  /* 0x0004001d04007388 */ /* 0x0003e20000000800 */
[----:B0-----:R-:W-:Y:S02]  /*0de0*/  LEA.HI R15, R24, UR4, RZ, 0x1a ;  /* 0x00000004180f7c11 */ /* 0x001fe4000f8fd0ff */
[----:B-1----:R-:W-:-:S02]  /*0df0*/  FSEL R29, R12, RZ, P4 ;  /* 0x000000ff0c1d7208 */ /* 0x002fc40002000000 */
[----:B------:R-:W-:Y:S01]  /*0e00*/  FSETP.GEU.AND P4, PT, R20, RZ, PT ;  /* 0x000000ff1400720b */ /* 0x000fe20003f8e000 */
[----:B------:R-:W-:Y:S01]  /*0e10*/  IMAD R9, R2, 0x4, R15 ;  /* 0x0000000402097824 */ /* 0x000fe200078e020f */
[----:B------:R-:W-:Y:S02]  /*0e20*/  FSETP.GEU.AND P5, PT, R19, RZ, PT ;  /* 0x000000ff1300720b */ /* 0x000fe40003fae000 */
[----:B------:R-:W-:Y:S02]  /*0e30*/  FSEL R15, R20, RZ, P4 ;  /* 0x000000ff140f7208 */ /* 0x000fe40002000000 */
[----:B------:R-:W-:Y:S01]  /*0e40*/  FSETP.GEU.AND P4, PT, R28, RZ, PT ;  /* 0x000000ff1c00720b */ /* 0x000fe20003f8e000 */
[----:B------:R0:W-:Y:S01]  /*0e50*/  STS [R8+0x800], R13 ;  /* 0x0008000d08007388 */ /* 0x0001e20000000800 */
[----:B------:R-:W-:Y:S02]  /*0e60*/  FSETP.GEU.AND P6, PT, R25, RZ, PT ;  /* 0x000000ff1900720b */ /* 0x000fe40003fce000 */
[----:B------:R-:W-:-:S02]  /*0e70*/  FSEL R2, R19, RZ, P5 ;  /* 0x000000ff13027208 */ /* 0x000fc40002800000 */
[----:B------:R-:W-:Y:S02]  /*0e80*/  FSETP.GEU.AND P5, PT, R22, RZ, PT ;  /* 0x000000ff1600720b */ /* 0x000fe40003fae000 */
[----:B------:R-:W-:Y:S02]  /*0e90*/  FSEL R25, R25, RZ, P6 ;  /* 0x000000ff19197208 */ /* 0x000fe40003000000 */
[----:B0-----:R-:W-:Y:S02]  /*0ea0*/  FSEL R13, R28, RZ, P4 ;  /* 0x000000ff1c0d7208 */ /* 0x001fe40002000000 */
[----:B------:R-:W-:Y:S02]  /*0eb0*/  FSETP.GEU.AND P4, PT, R27, RZ, PT ;  /* 0x000000ff1b00720b */ /* 0x000fe40003f8e000 */
[----:B------:R-:W-:Y:S02]  /*0ec0*/  FSEL R22, R22, RZ, P5 ;  /* 0x000000ff16167208 */ /* 0x000fe40002800000 */
[----:B------:R-:W-:Y:S01]  /*0ed0*/  FSETP.GEU.AND P6, PT, R26, RZ, PT ;  /* 0x000000ff1a00720b */ /* 0x000fe20003fce000 */
[----:B------:R-:W-:Y:S01]  /*0ee0*/  STS [R9+0xc00], R2 ;  /* 0x000c000209007388 */ /* 0x000fe20000000800 */
[----:B------:R-:W-:-:S02]  /*0ef0*/  FSETP.GEU.AND P5, PT, R10, RZ, PT ;  /* 0x000000ff0a00720b */ /* 0x000fc40003fae000 */
[----:B------:R-:W-:Y:S01]  /*0f00*/  FSEL R27, R27, RZ, P4 ;  /* 0x000000ff1b1b7208 */ /* 0x000fe20002000000 */
[----:B------:R-:W-:Y:S01]  /*0f10*/  STS [R14+0x100], R25 ;  /* 0x000100190e007388 */ /* 0x000fe20000000800 */
[----:B------:R-:W-:Y:S02]  /*0f20*/  FSETP.GEU.AND P4, PT, R16, RZ, PT ;  /* 0x000000ff1000720b */ /* 0x000fe40003f8e000 */
[----:B------:R-:W-:Y:S01]  /*0f30*/  FSEL R19, R26, RZ, P6 ;  /* 0x000000ff1a137208 */ /* 0x000fe20003000000 */
[----:B------:R0:W-:Y:S01]  /*0f40*/  STS [R4+0x500], R15 ;  /* 0x0005000f04007388 */ /* 0x0001e20000000800 */
[----:B------:R-:W-:Y:S02]  /*0f50*/  FSETP.GEU.AND P6, PT, R17, RZ, PT ;  /* 0x000000ff1100720b */ /* 0x000fe40003fce000 */
[----:B------:R-:W-:Y:S01]  /*0f60*/  FSEL R10, R10, RZ, P5 ;  /* 0x000000ff0a0a7208 */ /* 0x000fe20002800000 */
[----:B------:R-:W-:Y:S01]  /*0f70*/  STS [R8+0x900], R29 ;  /* 0x0009001d08007388 */ /* 0x000fe20000000800 */
[----:B------:R-:W-:-:S03]  /*0f80*/  FSETP.GEU.AND P5, PT, R18, RZ, PT ;  /* 0x000000ff1200720b */ /* 0x000fc60003fae000 */
[----:B------:R-:W-:Y:S01]  /*0f90*/  STS [R9+0xd00], R22 ;  /* 0x000d001609007388 */ /* 0x000fe20000000800 */
[----:B0-----:R-:W-:-:S03]  /*0fa0*/  FSEL R15, R16, RZ, P4 ;  /* 0x000000ff100f7208 */ /* 0x001fc60002000000 */
[----:B------:R-:W-:Y:S01]  /*0fb0*/  STS [R14+0x200], R13 ;  /* 0x0002000d0e007388 */ /* 0x000fe20000000800 */
[----:B------:R-:W-:Y:S01]  /*0fc0*/  FSETP.GEU.AND P4, PT, R23, RZ, PT ;  /* 0x000000ff1700720b */ /* 0x000fe20003f8e000 */
[----:B------:R-:W-:Y:S01]  /*0fd0*/  IMAD.SHL.U32 R25, R11, 0x4, RZ ;  /* 0x000000040b197824 */ /* 0x000fe200078e00ff */
[----:B------:R-:W-:Y:S01]  /*0fe0*/  FSEL R17, R17, RZ, P6 ;  /* 0x000000ff11117208 */ /* 0x000fe20003000000 */
[----:B------:R-:W-:Y:S01]  /*0ff0*/  STS [R4+0x600], R27 ;  /* 0x0006001b04007388 */ /* 0x000fe20000000800 */
[----:B------:R-:W-:-:S03]  /*1000*/  FSEL R11, R18, RZ, P5 ;  /* 0x000000ff120b7208 */ /* 0x000fc60002800000 */
[----:B------:R-:W-:Y:S04]  /*1010*/  STS [R8+0xa00], R19 ;  /* 0x000a001308007388 */ /* 0x000fe80000000800 */
[----:B------:R0:W-:Y:S01]  /*1020*/  STS [R9+0xe00], R10 ;  /* 0x000e000a09007388 */ /* 0x0001e20000000800 */
[----:B------:R-:W-:-:S03]  /*1030*/  LOP3.LUT R2, R25, 0x3fc, RZ, 0xc0, !PT ;  /* 0x000003fc19027812 */ /* 0x000fc600078ec0ff */
[----:B------:R-:W-:Y:S01]  /*1040*/  STS [R14+0x300], R15 ;  /* 0x0003000f0e007388 */ /* 0x000fe20000000800 */
[----:B0-----:R-:W-:-:S03]  /*1050*/  FSEL R10, R23, RZ, P4 ;  /* 0x000000ff170a7208 */ /* 0x001fc60002000000 */
[----:B------:R0:W-:Y:S01]  /*1060*/  STS [R4+0x700], R17 ;  /* 0x0007001104007388 */ /* 0x0001e20000000800 */
[C---:B------:R-:W-:Y:S01]  /*1070*/  LOP3.LUT R12, R2.reuse, 0x400, RZ, 0xfc, !PT ;  /* 0x00000400020c7812 */ /* 0x040fe200078efcff */
[----:B------:R-:W1:Y:S02]  /*1080*/  LDC.64 R22, c[0x0][0x238] ;  /* 0x00008e00ff167b82 */ /* 0x000e640000000a00 */
[----:B------:R2:W-:Y:S04]  /*1090*/  STS [R8+0xb00], R11 ;  /* 0x000b000b08007388 */ /* 0x0005e80000000800 */
[----:B------:R-:W-:Y:S01]  /*10a0*/  STS [R9+0xf00], R10 ;  /* 0x000f000a09007388 */ /* 0x000fe20000000800 */
[----:B------:R-:W-:Y:S02]  /*10b0*/  LOP3.LUT R13, R2, 0x800, RZ, 0xfc, !PT ;  /* 0x00000800020d7812 */ /* 0x000fe400078efcff */
[----:B------:R-:W-:-:S02]  /*10c0*/  SHF.R.U32.HI R16, RZ, 0x8, R25 ;  /* 0x00000008ff107819 */ /* 0x000fc40000011619 */
[----:B------:R-:W-:Y:S02]  /*10d0*/  SHF.R.U32.HI R12, RZ, 0x6, R12 ;  /* 0x00000006ff0c7819 */ /* 0x000fe4000001160c */
[----:B------:R-:W-:Y:S02]  /*10e0*/  SHF.R.U32.HI R13, RZ, 0x6, R13 ;  /* 0x00000006ff0d7819 */ /* 0x000fe4000001160d */
[----:B0-----:R-:W-:Y:S02]  /*10f0*/  SGXT.U32 R4, R16, 0x2 ;  /* 0x000000021004781a */ /* 0x001fe40000000000 */
[----:B------:R-:W-:Y:S02]  /*1100*/  LOP3.LUT R14, R12, 0x1c, RZ, 0xc0, !PT ;  /* 0x0000001c0c0e7812 */ /* 0x000fe400078ec0ff */
[----:B------:R-:W-:Y:S02]  /*1110*/  LOP3.LUT R16, R13, 0x2c, RZ, 0xc0, !PT ;  /* 0x0000002c0d107812 */ /* 0x000fe400078ec0ff */
[----:B------:R-:W-:-:S02]  /*1120*/  LOP3.LUT R12, R4, 0x3fc, R25, 0xf8, !PT ;  /* 0x000003fc040c7812 */ /* 0x000fc400078ef819 */
[----:B------:R-:W-:Y:S01]  /*1130*/  LEA R13, R4, UR4, 0x2 ;  /* 0x00000004040d7c11 */ /* 0x000fe2000f8e10ff */
[----:B------:R-:W-:Y:S01]  /*1140*/  VIADD R15, R14, UR4 ;  /* 0x000000040e0f7c36 */ /* 0x000fe20008000000 */
[----:B--2---:R-:W-:Y:S01]  /*1150*/  LEA R8, R12, UR4, 0x2 ;  /* 0x000000040c087c11 */ /* 0x004fe2000f8e10ff */
[----:B------:R-:W-:Y:S01]  /*1160*/  BAR.SYNC.DEFER_BLOCKING 0x0 ;  /* 0x0000000000007b1d */ /* 0x000fe20000010000 */
[----:B------:R-:W-:Y:S02]  /*1170*/  VIADD R17, R16, UR4 ;  /* 0x0000000410117c36 */ /* 0x000fe40008000000 */
[C---:B------:R-:W-:Y:S02]  /*1180*/  IMAD R4, R2.reuse, 0x4, R13 ;  /* 0x0000000402047824 */ /* 0x040fe400078e020d */
[C---:B------:R-:W-:Y:S02]  /*1190*/  IMAD R20, R2.reuse, 0x4, R15 ;  /* 0x0000000402147824 */ /* 0x040fe400078e020f */
[C---:B------:R-:W-:Y:S01]  /*11a0*/  IMAD R26, R2.reuse, 0x4, R17 ;  /* 0x00000004021a7824 */ /* 0x040fe200078e0211 */
[----:B------:R-:W-:Y:S04]  /*11b0*/  LDS R8, [R8] ;  /* 0x0000000008087984 */ /* 0x000fe80000000800 */
[----:B------:R-:W-:Y:S04]  /*11c0*/  LDS R9, [R4+0x4] ;  /* 0x0000040004097984 */ /* 0x000fe80000000800 */
[----:B------:R-:W-:Y:S04]  /*11d0*/  LDS R10, [R4+0x8] ;  /* 0x00000800040a7984 */ /* 0x000fe80000000800 */
[----:B------:R1:W0:Y:S04]  /*11e0*/  LDS R11, [R4+0xc] ;  /* 0x00000c00040b7984 */ /* 0x0002280000000800 */
[----:B------:R-:W-:Y:S04]  /*11f0*/  LDS R12, [R20+0x1000] ;  /* 0x00100000140c7984 */ /* 0x000fe80000000800 */
[----:B------:R-:W-:Y:S04]  /*1200*/  LDS R13, [R20+0x1004] ;  /* 0x00100400140d7984 */ /* 0x000fe80000000800 */
[----:B------:R-:W-:Y:S04]  /*1210*/  LDS R14, [R20+0x1008] ;  /* 0x00100800140e7984 */ /* 0x000fe80000000800 */
[----:B------:R2:W3:Y:S04]  /*1220*/  LDS R15, [R20+0x100c] ;  /* 0x00100c00140f7984 */ /* 0x0004e80000000800 */
[----:B------:R-:W-:Y:S04]  /*1230*/  LDS R16, [R26+0x2000] ;  /* 0x002000001a107984 */ /* 0x000fe80000000800 */
[----:B------:R-:W-:Y:S04]  /*1240*/  LDS R17, [R26+0x2004] ;  /* 0x002004001a117984 */ /* 0x000fe80000000800 */
[----:B------:R-:W-:Y:S04]  /*1250*/  LDS R18, [R26+0x2008] ;  /* 0x002008001a127984 */ /* 0x000fe80000000800 */
[----:B------:R-:W4:Y:S01]  /*1260*/  LDS R19, [R26+0x200c] ;  /* 0x00200c001a137984 */ /* 0x000f220000000800 */
[----:B------:R-:W-:-:S04]  /*1270*/  LOP3.LUT R24, R2, 0xc00, RZ, 0xfc, !PT ;  /* 0x00000c0002187812 */ /* 0x000fc800078efcff */
[----:B------:R-:W-:-:S04]  /*1280*/  SHF.R.U32.HI R24, RZ, 0x6, R24 ;  /* 0x00000006ff187819 */ /* 0x000fc80000011618 */
[----:B------:R-:W-:Y:S01]  /*1290*/  LOP3.LUT R24, R24, 0x3c, RZ, 0xc0, !PT ;  /* 0x0000003c18187812 */ /* 0x000fe200078ec0ff */
[----:B-1----:R-:W-:-:S04]  /*12a0*/  IMAD.WIDE R4, R5, 0x4, R22 ;  /* 0x0000000405047825 */ /* 0x002fc800078e0216 */
[----:B------:R-:W-:Y:S02]  /*12b0*/  VIADD R27, R24, UR4 ;  /* 0x00000004181b7c36 */ /* 0x000fe40008000000 */
[--C-:B--2---:R-:W-:Y:S01]  /*12c0*/  IMAD.WIDE R20, R21, 0x4, R22.reuse ;  /* 0x0000000415147825 */ /* 0x104fe200078e0216 */
[----:B0-----:R0:W-:Y:S03]  /*12d0*/  @P3 STG.E.128 desc[UR6][R4.64], R8 ;  /* 0x0000000804003986 */ /* 0x0011e6000c101d06 */
[----:B------:R-:W-:Y:S01]  /*12e0*/  IMAD.WIDE R24, R7, 0x4, R22 ;  /* 0x0000000407187825 */ /* 0x000fe200078e0216 */
[----:B---3--:R0:W-:Y:S03]  /*12f0*/  @P2 STG.E.128 desc[UR6][R20.64], R12 ;  /* 0x0000000c14002986 */ /* 0x0081e6000c101d06 */
[----:B------:R-:W-:Y:S01]  /*1300*/  IMAD R27, R2, 0x4, R27 ;  /* 0x00000004021b7824 */ /* 0x000fe200078e021b */
[----:B----4-:R0:W-:Y:S02]  /*1310*/  @P1 STG.E.128 desc[UR6][R24.64], R16 ;  /* 0x0000001018001986 */ /* 0x0101e4000c101d06 */
[----:B0-----:R-:W-:Y:S05]  /*1320*/  @!P0 EXIT ;  /* 0x000000000000894d */ /* 0x001fea0003800000 */
[----:B0-----:R-:W-:Y:S01]  /*1330*/  LDS R8, [R27+0x3000] ;  /* 0x003000001b087984 */ /* 0x001fe20000000800 */
[----:B------:R-:W-:Y:S02]  /*1340*/  IMAD.SHL.U32 R6, R6, 0x1000, RZ ;  /* 0x0000100006067824 */ /* 0x000fe400078e00ff */
[----:B------:R-:W-:Y:S01]  /*1350*/  IMAD R3, R3, 0x400, R0 ;  /* 0x0000040003037824 */ /* 0x000fe200078e0200 */
[----:B------:R-:W-:Y:S02]  /*1360*/  LDS R9, [R27+0x3004] ;  /* 0x003004001b097984 */ /* 0x000fe40000000800 */
[----:B------:R-:W-:Y:S02]  /*1370*/  LOP3.LUT R6, R6, 0xfff80000, RZ, 0xc0, !PT ;  /* 0xfff8000006067812 */ /* 0x000fe400078ec0ff */
[----:B------:R-:W-:Y:S03]  /*1380*/  LDS R10, [R27+0x3008] ;  /* 0x003008001b0a7984 */ /* 0x000fe60000000800 */
[----:B------:R-:W-:Y:S01]  /*1390*/  IMAD.IADD R3, R3, 0x1, R6 ;  /* 0x0000000103037824 */ /* 0x000fe200078e0206 */
[----:B------:R-:W0:Y:S03]  /*13a0*/  LDS R11, [R27+0x300c] ;  /* 0x00300c001b0b7984 */ /* 0x000e260000000800 */
[----:B------:R-:W-:-:S05]  /*13b0*/  IMAD.WIDE R22, R3, 0x4, R22 ;  /* 0x0000000403167825 */ /* 0x000fca00078e0216 */
[----:B0-----:R-:W-:Y:S01]  /*13c0*/  STG.E.128 desc[UR6][R22.64], R8 ;  /* 0x0000000816007986 */ /* 0x001fe2000c101d06 */
[----:B------:R-:W-:Y:S05]  /*13d0*/  EXIT ;  /* 0x000000000000794d */ /* 0x000fea0003800000 */
.L_x_0:
[----:B------:R-:W-:-:S00]  /*13e0*/  BRA `(.L_x_0) ;  /* 0xfffffffc00fc7947 */ /* 0x000fc0000383ffff */
[----:B------:R-:W-:-:S00]  /*13f0*/  NOP ;  /* 0x0000000000007918 */ /* 0x000fc00000000000 */
        /* <DEDUP_REMOVED lines=8> */
.L_x_1:


//--------------------- .nv.global.init           --------------------------
	.section	.nv.global.init,"aw",@progbits
.nv.global.init:
	.type		_$_str,@object
	.size		_$_str,(_$_str_$_2 - _$_str)
_$_str:
        /*0000*/ 	.byte	0x5f, 0x5f, 0x43, 0x55, 0x44, 0x41, 0x5f, 0x46, 0x54, 0x5a, 0x00
	.type		_$_str_$_2,@object
	.size		_$_str_$_2,(.L_1 - _$_str_$_2)
_$_str_$_2:
        /*000b*/ 	.byte	0x5f, 0x5f, 0x43, 0x55, 0x44, 0x41, 0x5f, 0x50, 0x52, 0x45, 0x43, 0x5f, 0x53, 0x51, 0x52, 0x54
        /*001b*/ 	.byte	0x00
.L_1:


//--------------------- .nv.shared.triton_poi_fused__native_batch_norm_legit_no_training_relu_20 --------------------------
	.section	.nv.shared.triton_poi_fused__native_batch_norm_legit_no_training_relu_20,"aw",@nobits
	.sectionflags	@""
	.align	16
	.zero		1024


//--------------------- .nv.constant0.triton_poi_fused__native_batch_norm_legit_no_training_relu_20 --------------------------
	.section	.nv.constant0.triton_poi_fused__native_batch_norm_legit_no_training_relu_20,"a",@progbits
	.sectionflags	@""
	.align	4
.nv.constant0.triton_poi_fused__native_batch_norm_legit_no_training_relu_20:
	.zero		584
